//
// Generated by NVIDIA NVVM Compiler
//
// Compiler Build ID: CL-36424714
// Cuda compilation tools, release 13.0, V13.0.88
// Based on NVVM 20.0.0
//

.version 9.0
.target sm_100
.address_size 64

	// .globl	_Z7printerv
.extern .func  (.param .b32 func_retval0) vprintf
(
	.param .b64 vprintf_param_0,
	.param .b64 vprintf_param_1
)
;
.global .align 1 .b8 $str[4] = {37, 100, 10};

.visible .entry _Z7printerv()
{
	.local .align 8 .b8 	__local_depot0[8];
	.reg .b64 	%SP;
	.reg .b64 	%SPL;
	.reg .b32 	%r<4>;
	.reg .b64 	%rd<5>;

	mov.u64 	%SPL, __local_depot0;
	cvta.local.u64 	%SP, %SPL;
	add.u64 	%rd1, %SP, 0;
	add.u64 	%rd2, %SPL, 0;
	mov.u32 	%r1, %tid.x;
	st.local.u32 	[%rd2], %r1;
	mov.u64 	%rd3, $str;
	cvta.global.u64 	%rd4, %rd3;
	{ // callseq 0, 0
	.param .b64 param0;
	st.param.b64 	[param0], %rd4;
	.param .b64 param1;
	st.param.b64 	[param1], %rd1;
	.param .b32 retval0;
	call.uni (retval0), 
	vprintf, 
	(
	param0, 
	param1
	);
	ld.param.b32 	%r2, [retval0];
	} // callseq 0
	ret;

}


// ===== COMPILED SASS (sm_100) =====

	.target	sm_100

	.elftype	@"ET_EXEC"


//--------------------- .note.nv.tkinfo           --------------------------
	.section	.note.nv.tkinfo,"",@"SHT_NOTE"
	.sectionflags	@"SHF_NOTE_NV_TKINFO"
	.tkinfo
        /*0018*/ 	.word	0x00000002
        /*0030*/ 	.string	""
        /*0030*/ 	.string	"ptxas"
        /*0030*/ 	.string	"Cuda compilation tools, release 13.0, V13.0.88"
        /*0030*/ 	.string	"Build cuda_13.0.r13.0/compiler.36424714_0"
        /*0030*/ 	.string	"-arch sm_100 -m 64 "



//--------------------- .note.nv.cuinfo           --------------------------
	.section	.note.nv.cuinfo,"",@"SHT_NOTE"
	.sectionflags	@"SHF_NOTE_NV_CUINFO"
        /*0018*/ 	.short	0x0002
        /*001a*/ 	.short	0x0064
        /*001c*/ 	.short	0x0082
	.zero		2


//--------------------- .nv.info                  --------------------------
	.section	.nv.info,"",@"SHT_CUDA_INFO"
	.align	4


	//----- nvinfo : EIATTR_REGCOUNT
	.align		4
        /*0000*/ 	.byte	0x04, 0x2f
        /*0002*/ 	.short	(.L_2 - .L_1)
	.align		4
.L_1:
        /*0004*/ 	.word	index@(_Z7printerv)
        /*0008*/ 	.word	0x00000018


	//----- nvinfo : EIATTR_FRAME_SIZE
	.align		4
.L_2:
        /*000c*/ 	.byte	0x04, 0x11
        /*000e*/ 	.short	(.L_4 - .L_3)
	.align		4
.L_3:
        /*0010*/ 	.word	index@(_Z7printerv)
        /*0014*/ 	.word	0x00000008


	//----- nvinfo : EIATTR_MIN_STACK_SIZE
	.align		4
.L_4:
        /*0018*/ 	.byte	0x04, 0x12
        /*001a*/ 	.short	(.L_6 - .L_5)
	.align		4
.L_5:
        /*001c*/ 	.word	index@(_Z7printerv)
        /*0020*/ 	.word	0x00000008
.L_6:


//--------------------- .nv.compat                --------------------------
	.section	.nv.compat,"",@"SHT_CUDA_COMPAT_INFO"
	.align	4
        /*0000*/ 	.byte	0x02, 0x09, 0x00, 0x00, 0x02, 0x02, 0x01, 0x00, 0x02, 0x05, 0x05, 0x00, 0x03, 0x07, 0x01, 0x01
        /*0010*/ 	.byte	0x02, 0x03, 0x00, 0x00, 0x02, 0x06, 0x01, 0x00, 0x04, 0x0b, 0x08, 0x00, 0x09, 0x00, 0x00, 0x00
        /*0020*/ 	.byte	0x00, 0x00, 0x00, 0x00


//--------------------- .nv.info._Z7printerv      --------------------------
	.section	.nv.info._Z7printerv,"",@"SHT_CUDA_INFO"
	.sectionflags	@""
	.align	4


	//----- nvinfo : EIATTR_CUDA_API_VERSION
	.align		4
        /*0000*/ 	.byte	0x04, 0x37
        /*0002*/ 	.short	(.L_8 - .L_7)
.L_7:
        /*0004*/ 	.word	0x00000082


	//----- nvinfo : EIATTR_SPARSE_MMA_MASK
	.align		4
.L_8:
        /*0008*/ 	.byte	0x03, 0x50
        /*000a*/ 	.short	0x0000


	//----- nvinfo : EIATTR_MAXREG_COUNT
	.align		4
        /*000c*/ 	.byte	0x03, 0x1b
        /*000e*/ 	.short	0x00ff


	//----- nvinfo : EIATTR_EXTERNS
	.align		4
        /*0010*/ 	.byte	0x04, 0x0f
        /*0012*/ 	.short	(.L_10 - .L_9)


	//   ....[0]....
	.align		4
.L_9:
        /*0014*/ 	.word	index@(vprintf)


	//----- nvinfo : EIATTR_MERCURY_ISA_VERSION
	.align		4
.L_10:
        /*0018*/ 	.byte	0x03, 0x5f
        /*001a*/ 	.short	0x0101


	//----- nvinfo : EIATTR_VRC_CTA_INIT_COUNT
	.align		4
        /*001c*/ 	.byte	0x02, 0x4a
	.zero		1
	.zero		1


	//----- nvinfo : EIATTR_SYSCALL_OFFSETS
	.align		4
        /*0020*/ 	.byte	0x04, 0x46
        /*0022*/ 	.short	(.L_12 - .L_11)


	//   ....[0]....
.L_11:
        /*0024*/ 	.word	0x000000e0


	//----- nvinfo : EIATTR_EXIT_INSTR_OFFSETS
	.align		4
.L_12:
        /*0028*/ 	.byte	0x04, 0x1c
        /*002a*/ 	.short	(.L_14 - .L_13)


	//   ....[0]....
.L_13:
        /*002c*/ 	.word	0x000000f0


	//----- nvinfo : EIATTR_SW_WAR
	.align		4
.L_14:
        /*0030*/ 	.byte	0x04, 0x36
        /*0032*/ 	.short	(.L_16 - .L_15)
.L_15:
        /*0034*/ 	.word	0x00000008
.L_16:


//--------------------- .nv.callgraph             --------------------------
	.section	.nv.callgraph,"",@"SHT_CUDA_CALLGRAPH"
	.align	4
	.sectionentsize	8
	.align		4
        /*0000*/ 	.word	0x00000000
	.align		4
        /*0004*/ 	.word	0xffffffff
	.align		4
        /*0008*/ 	.word	index@(_Z7printerv)
	.align		4
        /*000c*/ 	.word	index@(vprintf)
	.align		4
        /*0010*/ 	.word	0x00000000
	.align		4
        /*0014*/ 	.word	0xfffffffe
	.align		4
        /*0018*/ 	.word	0x00000000
	.align		4
        /*001c*/ 	.word	0xfffffffd
	.align		4
        /*0020*/ 	.word	0x00000000
	.align		4
        /*0024*/ 	.word	0xfffffffc


//--------------------- .nv.constant4             --------------------------
	.section	.nv.constant4,"a",@progbits
	.align	8
	.align		8
.nv.constant4:
        /*0000*/ 	.dword	vprintf
	.align		8
        /*0008*/ 	.dword	$str


//--------------------- .text._Z7printerv         --------------------------
	.section	.text._Z7printerv,"ax",@progbits
	.align	128
        .global         _Z7printerv
        .type           _Z7printerv,@function
        .size           _Z7printerv,(.L_x_2 - _Z7printerv)
        .other          _Z7printerv,@"STO_CUDA_ENTRY STV_DEFAULT"
_Z7printerv:
.text._Z7printerv:
[----:B------:R-:W0:Y:S01]  /*0000*/  LDC R1, c[0x0][0x37c] ;  /* 0x0000df00ff017b82 */ /* 0x000e220000000800 */
[----:B------:R-:W1:Y:S01]  /*0010*/  S2R R8, SR_TID.X ;  /* 0x0000000000087919 */ /* 0x000e620000002100 */
[----:B0-----:R-:W-:Y:S01]  /*0020*/  VIADD R1, R1, 0xfffffff8 ;  /* 0xfffffff801017836 */ /* 0x001fe20000000000 */
[----:B------:R-:W-:Y:S01]  /*0030*/  MOV R0, 0x0 ;  /* 0x0000000000007802 */ /* 0x000fe20000000f00 */
[----:B------:R-:W0:Y:S04]  /*0040*/  LDCU UR4, c[0x0][0x2f8] ;  /* 0x00005f00ff0477ac */ /* 0x000e280008000800 */
[----:B------:R2:W3:Y:S01]  /*0050*/  LDC.64 R2, c[0x4][R0] ;  /* 0x0100000000027b82 */ /* 0x0004e20000000a00 */
[----:B------:R-:W4:Y:S01]  /*0060*/  LDCU.64 UR6, c[0x4][0x8] ;  /* 0x01000100ff0677ac */ /* 0x000f220008000a00 */
[----:B------:R-:W5:Y:S01]  /*0070*/  LDCU UR5, c[0x0][0x2fc] ;  /* 0x00005f80ff0577ac */ /* 0x000f620008000800 */
[----:B0-----:R-:W-:Y:S01]  /*0080*/  IADD3 R6, P0, PT, R1, UR4, RZ ;  /* 0x0000000401067c10 */ /* 0x001fe2000ff1e0ff */
[----:B----4-:R-:W-:Y:S01]  /*0090*/  IMAD.U32 R4, RZ, RZ, UR6 ;  /* 0x00000006ff047e24 */ /* 0x010fe2000f8e00ff */
[----:B------:R-:W-:-:S03]  /*00a0*/  MOV R5, UR7 ;  /* 0x0000000700057c02 */ /* 0x000fc60008000f00 */
[----:B-----5:R-:W-:Y:S01]  /*00b0*/  IMAD.X R7, RZ, RZ, UR5, P0 ;  /* 0x00000005ff077e24 */ /* 0x020fe200080e06ff */
[----:B-1----:R2:W-:Y:S07]  /*00c0*/  STL [R1], R8 ;  /* 0x0000000801007387 */ /* 0x0025ee0000100800 */
[----:B------:R-:W-:-:S07]  /*00d0*/  LEPC R20, `(.L_x_0) ;  /* 0x000000001014794e */ /* 0x000fce0000000000 */
[----:B--23--:R-:W-:Y:S05]  /*00e0*/  CALL.ABS.NOINC R2 ;  /* 0x0000000002007343 */ /* 0x00cfea0003c00000 */
.L_x_0:
[----:B------:R-:W-:Y:S05]  /*00f0*/  EXIT ;  /* 0x000000000000794d */ /* 0x000fea0003800000 */
.L_x_1:
[----:B------:R-:W-:-:S00]  /*0100*/  BRA `(.L_x_1) ;  /* 0xfffffffc00fc7947 */ /* 0x000fc0000383ffff */
[----:B------:R-:W-:-:S00]  /*0110*/  NOP ;  /* 0x0000000000007918 */ /* 0x000fc00000000000 */
        /* <DEDUP_REMOVED lines=14> */
.L_x_2:


//--------------------- .nv.global.init           --------------------------
	.section	.nv.global.init,"aw",@progbits
.nv.global.init:
	.type		$str,@object
	.size		$str,(.L_0 - $str)
$str:
        /*0000*/ 	.byte	0x25, 0x64, 0x0a, 0x00
.L_0:


//--------------------- .nv.shared.reserved.0     --------------------------
	.section	.nv.shared.reserved.0,"aw",@nobits
	.weak		__nv_reservedSMEM_offset_0_alias
	.size		__nv_reservedSMEM_offset_0_alias, 0, 64
	.other		__nv_reservedSMEM_offset_0_alias,@"STO_CUDA_RESERVED_SHARED STV_DEFAULT"
__nv_reservedSMEM_offset_0_alias:
	.zero		0
	.zero		64


//--------------------- .nv.constant0._Z7printerv --------------------------
	.section	.nv.constant0._Z7printerv,"a",@progbits
	.sectionflags	@""
	.align	4
.nv.constant0._Z7printerv:
	.zero		896


//--------------------- SYMBOLS --------------------------

	.type		.nv.reservedSmem.offset0,@object
	.size		.nv.reservedSmem.offset0,0x4
	.type		vprintf,@function
